	.headerflags	@"EF_CUDA_TEXMODE_UNIFIED EF_CUDA_64BIT_ADDRESS EF_CUDA_SM89 EF_CUDA_VIRTUAL_SM(EF_CUDA_SM89)"
	.elftype	@"ET_EXEC"


//--------------------- .nv.info                  --------------------------
	.section	.nv.info,"",@"SHT_CUDA_INFO"
	.align	4


	//----- nvinfo : EIATTR_REGCOUNT
	.align		4
        /*0000*/ 	.byte	0x04, 0x2f
        /*0002*/ 	.short	(.L_1 - .L_0)
	.align		4
.L_0:
        /*0004*/ 	.word	index@(triton__0d1d2de)
        /*0008*/ 	.word	0x00000012


	//----- nvinfo : EIATTR_MAX_STACK_SIZE
	.align		4
.L_1:
        /*000c*/ 	.byte	0x04, 0x23
        /*000e*/ 	.short	(.L_3 - .L_2)
	.align		4
.L_2:
        /*0010*/ 	.word	index@(triton__0d1d2de)
        /*0014*/ 	.word	0x00000000


	//----- nvinfo : EIATTR_MIN_STACK_SIZE
	.align		4
.L_3:
        /*0018*/ 	.byte	0x04, 0x12
        /*001a*/ 	.short	(.L_5 - .L_4)
	.align		4
.L_4:
        /*001c*/ 	.word	index@(triton__0d1d2de)
        /*0020*/ 	.word	0x00000000


	//----- nvinfo : EIATTR_FRAME_SIZE
	.align		4
.L_5:
        /*0024*/ 	.byte	0x04, 0x11
        /*0026*/ 	.short	(.L_7 - .L_6)
	.align		4
.L_6:
        /*0028*/ 	.word	index@(triton__0d1d2de)
        /*002c*/ 	.word	0x00000000
.L_7:


//--------------------- .nv.info.triton__0d1d2de  --------------------------
	.section	.nv.info.triton__0d1d2de,"",@"SHT_CUDA_INFO"
	.align	4


	//----- nvinfo : EIATTR_CUDA_API_VERSION
	.align		4
        /*0000*/ 	.byte	0x04, 0x37
        /*0002*/ 	.short	(.L_9 - .L_8)
.L_8:
        /*0004*/ 	.word	0x0000007b


	//----- nvinfo : EIATTR_PARAM_CBANK
	.align		4
.L_9:
        /*0008*/ 	.byte	0x04, 0x0a
        /*000a*/ 	.short	(.L_11 - .L_10)
	.align		4
.L_10:
        /*000c*/ 	.word	index@(.nv.constant0.triton__0d1d2de)
        /*0010*/ 	.short	0x0160
        /*0012*/ 	.short	0x0018


	//----- nvinfo : EIATTR_CBANK_PARAM_SIZE
	.align		4
.L_11:
        /*0014*/ 	.byte	0x03, 0x19
        /*0016*/ 	.short	0x0018


	//----- nvinfo : EIATTR_KPARAM_INFO
	.align		4
        /*0018*/ 	.byte	0x04, 0x17
        /*001a*/ 	.short	(.L_13 - .L_12)
.L_12:
        /*001c*/ 	.word	0x00000000
        /*0020*/ 	.short	0x0002
        /*0022*/ 	.short	0x0010
        /*0024*/ 	.byte	0x00, 0xf0, 0x21, 0x00


	//----- nvinfo : EIATTR_KPARAM_INFO
	.align		4
.L_13:
        /*0028*/ 	.byte	0x04, 0x17
        /*002a*/ 	.short	(.L_15 - .L_14)
.L_14:
        /*002c*/ 	.word	0x00000000
        /*0030*/ 	.short	0x0001
        /*0032*/ 	.short	0x0008
        /*0034*/ 	.byte	0x00, 0xf0, 0x21, 0x00


	//----- nvinfo : EIATTR_KPARAM_INFO
	.align		4
.L_15:
        /*0038*/ 	.byte	0x04, 0x17
        /*003a*/ 	.short	(.L_17 - .L_16)
.L_16:
        /*003c*/ 	.word	0x00000000
        /*0040*/ 	.short	0x0000
        /*0042*/ 	.short	0x0000
        /*0044*/ 	.byte	0x00, 0xf0, 0x21, 0x00


	//----- nvinfo : EIATTR_MAXREG_COUNT
	.align		4
.L_17:
        /*0048*/ 	.byte	0x03, 0x1b
        /*004a*/ 	.short	0x00ff


	//----- nvinfo : EIATTR_EXIT_INSTR_OFFSETS
	.align		4
        /*004c*/ 	.byte	0x04, 0x1c
        /*004e*/ 	.short	(.L_19 - .L_18)


	//   ....[0]....
.L_18:
        /*0050*/ 	.word	0x00000350


	//----- nvinfo : EIATTR_MAX_THREADS
	.align		4
.L_19:
        /*0054*/ 	.byte	0x04, 0x05
        /*0056*/ 	.short	(.L_21 - .L_20)
.L_20:
        /*0058*/ 	.word	0x00000100
        /*005c*/ 	.word	0x00000001
        /*0060*/ 	.word	0x00000001
.L_21:


//--------------------- .nv.rel.action            --------------------------
	.section	.nv.rel.action,"",@"SHT_CUDA_RELOCINFO"
	.align	8
	.sectionentsize	8
        /*0000*/ 	.byte	0x73, 0x00, 0x00, 0x00, 0x00, 0x00, 0x00, 0x00, 0x00, 0x00, 0x00, 0x11, 0x25, 0x00, 0x05, 0x36


//--------------------- .nv.constant0.triton__0d1d2de --------------------------
	.section	.nv.constant0.triton__0d1d2de,"a",@progbits
	.align	4
.nv.constant0.triton__0d1d2de:
	.zero		376


//--------------------- .text.triton__0d1d2de     --------------------------
	.section	.text.triton__0d1d2de,"ax",@progbits
	.sectioninfo	@"SHI_REGISTERS=18"
	.align	128
        .global         triton__0d1d2de
        .type           triton__0d1d2de,@function
        .size           triton__0d1d2de,(.L_x_1 - triton__0d1d2de)
        .other          triton__0d1d2de,@"STO_CUDA_ENTRY STV_DEFAULT"
triton__0d1d2de:
.text.triton__0d1d2de:
[----:B------:R-:W-:-:S02]  /*0000*/  IMAD.MOV.U32 R1, RZ, RZ, c[0x0][0x28] ;  /* 0x00000a00ff017624 */ /* 0x000fc400078e00ff */
[----:B------:R-:W0:Y:S01]  /*0010*/  S2R R0, SR_CTAID.X ;  /* 0x0000000000007919 */ /* 0x000e220000002500 */
[----:B------:R-:W-:-:S03]  /*0020*/  ULDC.64 UR4, c[0x0][0x118] ;  /* 0x0000460000047ab9 */ /* 0x000fc60000000a00 */
[----:B------:R-:W1:Y:S01]  /*0030*/  S2R R5, SR_TID.X ;  /* 0x0000000000057919 */ /* 0x000e620000002100 */
[----:B0-----:R-:W-:Y:S01]  /*0040*/  IMAD.WIDE R2, R0, 0x200, RZ ;  /* 0x0000020000027825 */ /* 0x001fe200078e02ff */
[----:B------:R-:W-:-:S03]  /*0050*/  SHF.R.S32.HI R7, RZ, 0x1f, R0 ;  /* 0x0000001fff077819 */ /* 0x000fc60000011400 */
[----:B-1----:R-:W-:Y:S01]  /*0060*/  IMAD.SHL.U32 R5, R5, 0x2, RZ ;  /* 0x0000000205057824 */ /* 0x002fe200078e00ff */
[----:B------:R-:W-:-:S04]  /*0070*/  SHF.R.S32.HI R9, RZ, 0x1f, R3 ;  /* 0x0000001fff097819 */ /* 0x000fc80000011403 */
[----:B------:R-:W-:-:S04]  /*0080*/  LOP3.LUT R2, R2, 0x1fe, R5, 0xf8, !PT ;  /* 0x000001fe02027812 */ /* 0x000fc800078ef805 */
[----:B------:R-:W-:-:S05]  /*0090*/  LEA.HI R0, P0, R7, R2, RZ, 0xc ;  /* 0x0000000207007211 */ /* 0x000fca00078160ff */
[----:B------:R-:W-:Y:S01]  /*00a0*/  IMAD.X R5, RZ, RZ, R3, P0 ;  /* 0x000000ffff057224 */ /* 0x000fe200000e0603 */
[----:B------:R-:W-:-:S04]  /*00b0*/  LEA.HI R12, P0, R9, R2, RZ, 0x8 ;  /* 0x00000002090c7211 */ /* 0x000fc800078140ff */
[----:B------:R-:W-:Y:S01]  /*00c0*/  SHF.R.S64 R0, R0, 0xc, R5 ;  /* 0x0000000c00007819 */ /* 0x000fe20000001005 */
[----:B------:R-:W-:Y:S01]  /*00d0*/  IMAD.X R13, RZ, RZ, R3, P0 ;  /* 0x000000ffff0d7224 */ /* 0x000fe200000e0603 */
[----:B------:R-:W-:Y:S02]  /*00e0*/  SHF.R.S32.HI R5, RZ, 0xc, R5 ;  /* 0x0000000cff057819 */ /* 0x000fe40000011405 */
[C---:B------:R-:W-:Y:S02]  /*00f0*/  LOP3.LUT R11, R12.reuse, 0xffffff00, RZ, 0xc0, !PT ;  /* 0xffffff000c0b7812 */ /* 0x040fe400078ec0ff */
[----:B------:R-:W-:Y:S02]  /*0100*/  LEA.HI R9, P3, R5, R0, RZ, 0xd ;  /* 0x0000000005097211 */ /* 0x000fe400078768ff */
[--C-:B------:R-:W-:Y:S02]  /*0110*/  SHF.R.S64 R12, R12, 0x8, R13.reuse ;  /* 0x000000080c0c7819 */ /* 0x100fe4000000100d */
[----:B------:R-:W-:Y:S01]  /*0120*/  SHF.R.S32.HI R15, RZ, 0x8, R13 ;  /* 0x00000008ff0f7819 */ /* 0x000fe2000001140d */
[----:B------:R-:W-:Y:S01]  /*0130*/  IMAD.X R8, RZ, RZ, R5, P3 ;  /* 0x000000ffff087224 */ /* 0x000fe200018e0605 */
[----:B------:R-:W-:-:S02]  /*0140*/  IADD3 R10, P2, -R11, R2, RZ ;  /* 0x000000020b0a7210 */ /* 0x000fc40007f5e1ff */
[----:B------:R-:W-:Y:S02]  /*0150*/  LEA.HI R11, P1, R15, R12, RZ, 0x4 ;  /* 0x0000000c0f0b7211 */ /* 0x000fe400078320ff */
[----:B------:R-:W-:Y:S02]  /*0160*/  LOP3.LUT R9, R9, 0xffffe000, RZ, 0xc0, !PT ;  /* 0xffffe00009097812 */ /* 0x000fe400078ec0ff */
[----:B------:R-:W-:Y:S01]  /*0170*/  LOP3.LUT R13, R13, 0x7fffffff, RZ, 0xc0, !PT ;  /* 0x7fffffff0d0d7812 */ /* 0x000fe200078ec0ff */
[----:B------:R-:W-:Y:S01]  /*0180*/  IMAD.X R6, RZ, RZ, R15, P1 ;  /* 0x000000ffff067224 */ /* 0x000fe200008e060f */
[----:B------:R-:W-:Y:S02]  /*0190*/  IADD3 R9, P0, -R9, R0, RZ ;  /* 0x0000000009097210 */ /* 0x000fe40007f1e1ff */
[----:B------:R-:W-:Y:S01]  /*01a0*/  LOP3.LUT R8, R8, 0x7fffff, RZ, 0xc0, !PT ;  /* 0x007fffff08087812 */ /* 0x000fe200078ec0ff */
[----:B------:R-:W-:Y:S01]  /*01b0*/  IMAD.X R13, R3, 0x1, ~R13, P2 ;  /* 0x00000001030d7824 */ /* 0x000fe200010e0e0d */
[----:B------:R-:W-:-:S02]  /*01c0*/  LOP3.LUT R11, R11, 0xfffffff0, RZ, 0xc0, !PT ;  /* 0xfffffff00b0b7812 */ /* 0x000fc400078ec0ff */
[----:B------:R-:W-:Y:S01]  /*01d0*/  LEA R4, P2, R10, c[0x0][0x160], 0x1 ;  /* 0x000058000a047a11 */ /* 0x000fe200078408ff */
[----:B------:R-:W-:Y:S01]  /*01e0*/  IMAD.X R8, R5, 0x1, ~R8, P0 ;  /* 0x0000000105087824 */ /* 0x000fe200000e0e08 */
[----:B------:R-:W-:Y:S02]  /*01f0*/  IADD3 R11, P1, -R11, R12, RZ ;  /* 0x0000000c0b0b7210 */ /* 0x000fe40007f3e1ff */
[----:B------:R-:W-:Y:S02]  /*0200*/  LOP3.LUT R6, R6, 0x3ff, RZ, 0xc0, !PT ;  /* 0x000003ff06067812 */ /* 0x000fe400078ec0ff */
[----:B------:R-:W-:Y:S02]  /*0210*/  LEA.HI R5, P0, R7, R2, RZ, 0x19 ;  /* 0x0000000207057211 */ /* 0x000fe4000781c8ff */
[----:B------:R-:W-:Y:S01]  /*0220*/  LEA.HI.X R0, R10, c[0x0][0x164], R13, 0x1, P2 ;  /* 0x000059000a007a11 */ /* 0x000fe200010f0c0d */
[----:B------:R-:W-:Y:S01]  /*0230*/  IMAD.X R7, R15, 0x1, ~R6, P1 ;  /* 0x000000010f077824 */ /* 0x000fe200008e0e06 */
[----:B------:R-:W-:Y:S01]  /*0240*/  LEA R4, P2, R9, R4, 0x9 ;  /* 0x0000000409047211 */ /* 0x000fe200078448ff */
[----:B------:R-:W-:Y:S01]  /*0250*/  IMAD.X R6, RZ, RZ, R3, P0 ;  /* 0x000000ffff067224 */ /* 0x000fe200000e0603 */
[----:B------:R-:W-:-:S02]  /*0260*/  LOP3.LUT R5, R5, 0xfe000000, RZ, 0xc0, !PT ;  /* 0xfe00000005057812 */ /* 0x000fc400078ec0ff */
[----:B------:R-:W-:Y:S02]  /*0270*/  LEA.HI.X R0, R9, R0, R8, 0x9, P2 ;  /* 0x0000000009007211 */ /* 0x000fe400010f4c08 */
[C---:B------:R-:W-:Y:S02]  /*0280*/  LEA R4, P0, R11.reuse, R4, 0x16 ;  /* 0x000000040b047211 */ /* 0x040fe4000780b0ff */
[----:B------:R-:W-:Y:S02]  /*0290*/  LOP3.LUT R6, R6, 0x7fffffff, RZ, 0xc0, !PT ;  /* 0x7fffffff06067812 */ /* 0x000fe400078ec0ff */
[----:B------:R-:W-:Y:S02]  /*02a0*/  LEA.HI.X R0, R11, R0, R7, 0x16, P0 ;  /* 0x000000000b007211 */ /* 0x000fe400000fb407 */
[----:B------:R-:W-:-:S04]  /*02b0*/  LEA R4, P0, R5, R4, 0x1 ;  /* 0x0000000405047211 */ /* 0x000fc800078008ff */
[----:B------:R-:W-:-:S05]  /*02c0*/  LEA.HI.X R5, R5, R0, R6, 0x1, P0 ;  /* 0x0000000005057211 */ /* 0x000fca00000f0c06 */
[----:B------:R-:W2:Y:S01]  /*02d0*/  LDG.E R4, [R4.64] ;  /* 0x0000000404047981 */ /* 0x000ea2000c1e1900 */
[----:B------:R-:W-:-:S04]  /*02e0*/  LEA R6, P0, R2, c[0x0][0x168], 0x1 ;  /* 0x00005a0002067a11 */ /* 0x000fc800078008ff */
[----:B------:R-:W-:Y:S02]  /*02f0*/  LEA.HI.X R7, R2, c[0x0][0x16c], R3, 0x1, P0 ;  /* 0x00005b0002077a11 */ /* 0x000fe400000f0c03 */
[C---:B--2---:R-:W-:Y:S01]  /*0300*/  PRMT R0, R4.reuse, 0x7632, R0 ;  /* 0x0000763204007816 */ /* 0x044fe20000000000 */
[----:B------:R-:W-:-:S04]  /*0310*/  IMAD.U32 R8, R4, 0x10000, RZ ;  /* 0x0001000004087824 */ /* 0x000fc800078e00ff */
[----:B------:R-:W-:-:S05]  /*0320*/  IMAD.U32 R9, R0, 0x10000, RZ ;  /* 0x0001000000097824 */ /* 0x000fca00078e00ff */
[----:B------:R-:W-:-:S05]  /*0330*/  F2FP.BF16.F32.PACK_AB R9, R9, R8 ;  /* 0x000000080909723e */ /* 0x000fca00000010ff */
[----:B------:R-:W-:Y:S01]  /*0340*/  STG.E [R6.64], R9 ;  /* 0x0000000906007986 */ /* 0x000fe2000c101904 */
[----:B------:R-:W-:Y:S05]  /*0350*/  EXIT ;  /* 0x000000000000794d */ /* 0x000fea0003800000 */
.L_x_0:
[----:B------:R-:W-:-:S00]  /*0360*/  BRA `(.L_x_0) ;  /* 0xfffffff000007947 */ /* 0x000fc0000383ffff */
[----:B------:R-:W-:-:S00]  /*0370*/  NOP ;  /* 0x0000000000007918 */ /* 0x000fc00000000000 */
        /* <DEDUP_REMOVED lines=8> */
.L_x_1:
